//
// Generated by NVIDIA NVVM Compiler
//
// Compiler Build ID: CL-36424714
// Cuda compilation tools, release 13.0, V13.0.88
// Based on NVVM 20.0.0
//

.version 9.0
.target sm_100
.address_size 64

	// .globl	_Z17factrorial_kernelPyi

.visible .entry _Z17factrorial_kernelPyi(
	.param .u64 .ptr .align 1 _Z17factrorial_kernelPyi_param_0,
	.param .u32 _Z17factrorial_kernelPyi_param_1
)
{
	.reg .pred 	%p<6>;
	.reg .b32 	%r<20>;
	.reg .b64 	%rd<33>;

	ld.param.u64 	%rd13, [_Z17factrorial_kernelPyi_param_0];
	ld.param.u32 	%r12, [_Z17factrorial_kernelPyi_param_1];
	setp.lt.s32 	%p1, %r12, 1;
	mov.b64 	%rd32, 1;
	@%p1 bra 	$L__BB0_8;
	and.b32  	%r1, %r12, 3;
	setp.lt.u32 	%p2, %r12, 4;
	mov.b64 	%rd32, 1;
	mov.b32 	%r18, 1;
	@%p2 bra 	$L__BB0_5;
	and.b32  	%r15, %r12, 2147483644;
	neg.s32 	%r16, %r15;
	mov.b64 	%rd32, 1;
	mov.b32 	%r17, 0;
	mov.b64 	%rd26, 4;
$L__BB0_3:
	add.s64 	%rd19, %rd26, -3;
	mul.lo.s64 	%rd20, %rd32, %rd19;
	add.s64 	%rd21, %rd26, -2;
	mul.lo.s64 	%rd22, %rd20, %rd21;
	add.s64 	%rd23, %rd26, -1;
	mul.lo.s64 	%rd24, %rd22, %rd23;
	mul.lo.s64 	%rd32, %rd24, %rd26;
	add.s32 	%r17, %r17, 4;
	add.s32 	%r16, %r16, 4;
	add.s64 	%rd26, %rd26, 4;
	setp.ne.s32 	%p3, %r16, 0;
	@%p3 bra 	$L__BB0_3;
	add.s32 	%r18, %r17, 1;
$L__BB0_5:
	setp.eq.s32 	%p4, %r1, 0;
	@%p4 bra 	$L__BB0_8;
	cvt.u64.u32 	%rd30, %r18;
	neg.s32 	%r19, %r1;
$L__BB0_7:
	.pragma "nounroll";
	mul.lo.s64 	%rd32, %rd32, %rd30;
	add.s64 	%rd30, %rd30, 1;
	add.s32 	%r19, %r19, 1;
	setp.ne.s32 	%p5, %r19, 0;
	@%p5 bra 	$L__BB0_7;
$L__BB0_8:
	cvta.to.global.u64 	%rd25, %rd13;
	st.global.u64 	[%rd25], %rd32;
	ret;

}


// ===== COMPILED SASS (sm_100) =====

	.target	sm_100

	.elftype	@"ET_EXEC"


//--------------------- .note.nv.tkinfo           --------------------------
	.section	.note.nv.tkinfo,"",@"SHT_NOTE"
	.sectionflags	@"SHF_NOTE_NV_TKINFO"
	.tkinfo
        /*0018*/ 	.word	0x00000002
        /*0030*/ 	.string	""
        /*0030*/ 	.string	"ptxas"
        /*0030*/ 	.string	"Cuda compilation tools, release 13.0, V13.0.88"
        /*0030*/ 	.string	"Build cuda_13.0.r13.0/compiler.36424714_0"
        /*0030*/ 	.string	"-arch sm_100 -m 64 "



//--------------------- .note.nv.cuinfo           --------------------------
	.section	.note.nv.cuinfo,"",@"SHT_NOTE"
	.sectionflags	@"SHF_NOTE_NV_CUINFO"
        /*0018*/ 	.short	0x0002
        /*001a*/ 	.short	0x0064
        /*001c*/ 	.short	0x0082
	.zero		2


//--------------------- .nv.info                  --------------------------
	.section	.nv.info,"",@"SHT_CUDA_INFO"
	.align	4


	//----- nvinfo : EIATTR_REGCOUNT
	.align		4
        /*0000*/ 	.byte	0x04, 0x2f
        /*0002*/ 	.short	(.L_1 - .L_0)
	.align		4
.L_0:
        /*0004*/ 	.word	index@(_Z17factrorial_kernelPyi)
        /*0008*/ 	.word	0x00000008


	//----- nvinfo : EIATTR_FRAME_SIZE
	.align		4
.L_1:
        /*000c*/ 	.byte	0x04, 0x11
        /*000e*/ 	.short	(.L_3 - .L_2)
	.align		4
.L_2:
        /*0010*/ 	.word	index@(_Z17factrorial_kernelPyi)
        /*0014*/ 	.word	0x00000000


	//----- nvinfo : EIATTR_MIN_STACK_SIZE
	.align		4
.L_3:
        /*0018*/ 	.byte	0x04, 0x12
        /*001a*/ 	.short	(.L_5 - .L_4)
	.align		4
.L_4:
        /*001c*/ 	.word	index@(_Z17factrorial_kernelPyi)
        /*0020*/ 	.word	0x00000000
.L_5:


//--------------------- .nv.compat                --------------------------
	.section	.nv.compat,"",@"SHT_CUDA_COMPAT_INFO"
	.align	4
        /*0000*/ 	.byte	0x02, 0x09, 0x00, 0x00, 0x02, 0x02, 0x01, 0x00, 0x02, 0x05, 0x05, 0x00, 0x03, 0x07, 0x01, 0x01
        /*0010*/ 	.byte	0x02, 0x03, 0x00, 0x00, 0x02, 0x06, 0x01, 0x00, 0x04, 0x0b, 0x08, 0x00, 0x09, 0x00, 0x00, 0x00
        /*0020*/ 	.byte	0x00, 0x00, 0x00, 0x00


//--------------------- .nv.info._Z17factrorial_kernelPyi --------------------------
	.section	.nv.info._Z17factrorial_kernelPyi,"",@"SHT_CUDA_INFO"
	.sectionflags	@""
	.align	4


	//----- nvinfo : EIATTR_CUDA_API_VERSION
	.align		4
        /*0000*/ 	.byte	0x04, 0x37
        /*0002*/ 	.short	(.L_7 - .L_6)
.L_6:
        /*0004*/ 	.word	0x00000082


	//----- nvinfo : EIATTR_KPARAM_INFO
	.align		4
.L_7:
        /*0008*/ 	.byte	0x04, 0x17
        /*000a*/ 	.short	(.L_9 - .L_8)
.L_8:
        /*000c*/ 	.word	0x00000000
        /*0010*/ 	.short	0x0001
        /*0012*/ 	.short	0x0008
        /*0014*/ 	.byte	0x00, 0xf0, 0x11, 0x00


	//----- nvinfo : EIATTR_KPARAM_INFO
	.align		4
.L_9:
        /*0018*/ 	.byte	0x04, 0x17
        /*001a*/ 	.short	(.L_11 - .L_10)
.L_10:
        /*001c*/ 	.word	0x00000000
        /*0020*/ 	.short	0x0000
        /*0022*/ 	.short	0x0000
        /*0024*/ 	.byte	0x00, 0xf5, 0x21, 0x00


	//----- nvinfo : EIATTR_SPARSE_MMA_MASK
	.align		4
.L_11:
        /*0028*/ 	.byte	0x03, 0x50
        /*002a*/ 	.short	0x0000


	//----- nvinfo : EIATTR_MAXREG_COUNT
	.align		4
        /*002c*/ 	.byte	0x03, 0x1b
        /*002e*/ 	.short	0x00ff


	//----- nvinfo : EIATTR_MERCURY_ISA_VERSION
	.align		4
        /*0030*/ 	.byte	0x03, 0x5f
        /*0032*/ 	.short	0x0101


	//----- nvinfo : EIATTR_VRC_CTA_INIT_COUNT
	.align		4
        /*0034*/ 	.byte	0x02, 0x4a
	.zero		1
	.zero		1


	//----- nvinfo : EIATTR_EXIT_INSTR_OFFSETS
	.align		4
        /*0038*/ 	.byte	0x04, 0x1c
        /*003a*/ 	.short	(.L_13 - .L_12)


	//   ....[0]....
.L_12:
        /*003c*/ 	.word	0x00000e60


	//----- nvinfo : EIATTR_CBANK_PARAM_SIZE
	.align		4
.L_13:
        /*0040*/ 	.byte	0x03, 0x19
        /*0042*/ 	.short	0x000c


	//----- nvinfo : EIATTR_PARAM_CBANK
	.align		4
        /*0044*/ 	.byte	0x04, 0x0a
        /*0046*/ 	.short	(.L_15 - .L_14)
	.align		4
.L_14:
        /*0048*/ 	.word	index@(.nv.constant0._Z17factrorial_kernelPyi)
        /*004c*/ 	.short	0x0380
        /*004e*/ 	.short	0x000c


	//----- nvinfo : EIATTR_SW_WAR
	.align		4
.L_15:
        /*0050*/ 	.byte	0x04, 0x36
        /*0052*/ 	.short	(.L_17 - .L_16)
.L_16:
        /*0054*/ 	.word	0x00000008
.L_17:


//--------------------- .nv.callgraph             --------------------------
	.section	.nv.callgraph,"",@"SHT_CUDA_CALLGRAPH"
	.align	4
	.sectionentsize	8
	.align		4
        /*0000*/ 	.word	0x00000000
	.align		4
        /*0004*/ 	.word	0xffffffff
	.align		4
        /*0008*/ 	.word	0x00000000
	.align		4
        /*000c*/ 	.word	0xfffffffe
	.align		4
        /*0010*/ 	.word	0x00000000
	.align		4
        /*0014*/ 	.word	0xfffffffd
	.align		4
        /*0018*/ 	.word	0x00000000
	.align		4
        /*001c*/ 	.word	0xfffffffc


//--------------------- .text._Z17factrorial_kernelPyi --------------------------
	.section	.text._Z17factrorial_kernelPyi,"ax",@progbits
	.align	128
        .global         _Z17factrorial_kernelPyi
        .type           _Z17factrorial_kernelPyi,@function
        .size           _Z17factrorial_kernelPyi,(.L_x_9 - _Z17factrorial_kernelPyi)
        .other          _Z17factrorial_kernelPyi,@"STO_CUDA_ENTRY STV_DEFAULT"
_Z17factrorial_kernelPyi:
.text._Z17factrorial_kernelPyi:
[----:B------:R-:W-:Y:S01]  /*0000*/  LDC R1, c[0x0][0x37c] ;  /* 0x0000df00ff017b82 */ /* 0x000fe20000000800 */
[----:B------:R-:W0:Y:S01]  /*0010*/  LDCU UR8, c[0x0][0x388] ;  /* 0x00007100ff0877ac */ /* 0x000e220008000800 */
[----:B------:R-:W1:Y:S01]  /*0020*/  LDCU.64 UR14, c[0x0][0x358] ;  /* 0x00006b00ff0e77ac */ /* 0x000e620008000a00 */
[----:B------:R-:W-:Y:S01]  /*0030*/  UMOV UR12, 0x1 ;  /* 0x00000001000c7882 */ /* 0x000fe20000000000 */
[----:B------:R-:W-:Y:S01]  /*0040*/  UMOV UR6, URZ ;  /* 0x000000ff00067c82 */ /* 0x000fe20008000000 */
[----:B0-----:R-:W-:-:S09]  /*0050*/  UISETP.GE.AND UP0, UPT, UR8, 0x1, UPT ;  /* 0x000000010800788c */ /* 0x001fd2000bf06270 */
[----:B-1----:R-:W-:Y:S05]  /*0060*/  BRA.U !UP0, `(.L_x_0) ;  /* 0x0000000d086c7547 */ /* 0x002fea000b800000 */
[----:B------:R-:W-:Y:S02]  /*0070*/  UISETP.GE.U32.AND UP0, UPT, UR8, 0x4, UPT ;  /* 0x000000040800788c */ /* 0x000fe4000bf06070 */
[----:B------:R-:W-:Y:S01]  /*0080*/  ULOP3.LUT UR7, UR8, 0x3, URZ, 0xc0, !UPT ;  /* 0x0000000308077892 */ /* 0x000fe2000f8ec0ff */
[----:B------:R-:W-:Y:S01]  /*0090*/  UMOV UR12, 0x1 ;  /* 0x00000001000c7882 */ /* 0x000fe20000000000 */
[----:B------:R-:W-:Y:S01]  /*00a0*/  UMOV UR6, URZ ;  /* 0x000000ff00067c82 */ /* 0x000fe20008000000 */
[----:B------:R-:W-:-:S04]  /*00b0*/  UMOV UR5, 0x1 ;  /* 0x0000000100057882 */ /* 0x000fc80000000000 */
[----:B------:R-:W-:Y:S05]  /*00c0*/  BRA.U !UP0, `(.L_x_1) ;  /* 0x0000000d081c7547 */ /* 0x000fea000b800000 */
[----:B------:R-:W-:Y:S01]  /*00d0*/  ULOP3.LUT UR8, UR8, 0x7ffffffc, URZ, 0xc0, !UPT ;  /* 0x7ffffffc08087892 */ /* 0x000fe2000f8ec0ff */
[----:B------:R-:W-:Y:S01]  /*00e0*/  UMOV UR12, 0x1 ;  /* 0x00000001000c7882 */ /* 0x000fe20000000000 */
[----:B------:R-:W-:Y:S02]  /*00f0*/  UMOV UR6, URZ ;  /* 0x000000ff00067c82 */ /* 0x000fe40008000000 */
[----:B------:R-:W-:Y:S01]  /*0100*/  UIADD3 UR8, UPT, UPT, -UR8, URZ, URZ ;  /* 0x000000ff08087290 */ /* 0x000fe2000fffe1ff */
[----:B------:R-:W-:Y:S01]  /*0110*/  UMOV UR5, URZ ;  /* 0x000000ff00057c82 */ /* 0x000fe20008000000 */
[----:B------:R-:W-:Y:S02]  /*0120*/  UMOV UR16, 0x4 ;  /* 0x0000000400107882 */ /* 0x000fe40000000000 */
[----:B------:R-:W-:Y:S01]  /*0130*/  UISETP.GE.AND UP0, UPT, UR8, URZ, UPT ;  /* 0x000000ff0800728c */ /* 0x000fe2000bf06270 */
[----:B------:R-:W-:-:S08]  /*0140*/  UMOV UR4, URZ ;  /* 0x000000ff00047c82 */ /* 0x000fd00008000000 */
[----:B------:R-:W-:Y:S05]  /*0150*/  BRA.U UP0, `(.L_x_2) ;  /* 0x0000000900847547 */ /* 0x000fea000b800000 */
[----:B------:R-:W-:Y:S02]  /*0160*/  UIADD3 UR9, UPT, UPT, -UR8, URZ, URZ ;  /* 0x000000ff08097290 */ /* 0x000fe4000fffe1ff */
[----:B------:R-:W-:Y:S02]  /*0170*/  UPLOP3.LUT UP0, UPT, UPT, UPT, UPT, 0x80, 0x8 ;  /* 0x000000000008789c */ /* 0x000fe40003f0f070 */
[----:B------:R-:W-:-:S09]  /*0180*/  UISETP.GT.AND UP1, UPT, UR9, 0xc, UPT ;  /* 0x0000000c0900788c */ /* 0x000fd2000bf24270 */
[----:B------:R-:W-:Y:S05]  /*0190*/  BRA.U !UP1, `(.L_x_3) ;  /* 0x0000000509947547 */ /* 0x000fea000b800000 */
[----:B------:R-:W-:-:S11]  /*01a0*/  UPLOP3.LUT UP0, UPT, UPT, UPT, UPT, 0x40, 0x4 ;  /* 0x000000000004789c */ /* 0x000fd60003f0e870 */
.L_x_4:
[----:B------:R-:W-:Y:S02]  /*01b0*/  UIADD3 UR10, UP1, UPT, UR16, -0x3, URZ ;  /* 0xfffffffd100a7890 */ /* 0x000fe4000ff3e0ff */
[----:B------:R-:W-:Y:S02]  /*01c0*/  UIADD3 UR8, UPT, UPT, UR8, 0x10, URZ ;  /* 0x0000001008087890 */ /* 0x000fe4000fffe0ff */
[----:B------:R-:W-:Y:S02]  /*01d0*/  UIADD3.X UR9, UPT, UPT, UR4, -0x1, URZ, UP1, !UPT ;  /* 0xffffffff04097890 */ /* 0x000fe40008ffe4ff */
[----:B------:R-:W-:Y:S02]  /*01e0*/  UIMAD UR6, UR6, UR10, URZ ;  /* 0x0000000a060672a4 */ /* 0x000fe4000f8e02ff */
[----:B------:R-:W-:Y:S02]  /*01f0*/  UIMAD.WIDE.U32 UR10, UR12, UR10, URZ ;  /* 0x0000000a0c0a72a5 */ /* 0x000fe4000f8e00ff */
[----:B------:R-:W-:-:S02]  /*0200*/  UIMAD UR9, UR12, UR9, UR6 ;  /* 0x000000090c0972a4 */ /* 0x000fc4000f8e0206 */
[----:B------:R-:W-:Y:S02]  /*0210*/  UIADD3 UR12, UP1, UPT, UR16, -0x2, URZ ;  /* 0xfffffffe100c7890 */ /* 0x000fe4000ff3e0ff */
[----:B------:R-:W-:Y:S02]  /*0220*/  UIADD3 UR9, UPT, UPT, UR11, UR9, URZ ;  /* 0x000000090b097290 */ /* 0x000fe4000fffe0ff */
        /* <DEDUP_REMOVED lines=10> */
[----:B------:R-:W-:Y:S02]  /*02d0*/  UIMAD.WIDE.U32 UR12, UR10, UR16, URZ ;  /* 0x000000100a0c72a5 */ /* 0x000fe4000f8e00ff */
[----:B------:R-:W-:Y:S02]  /*02e0*/  UIADD3 UR6, UPT, UPT, UR11, UR6, URZ ;  /* 0x000000060b067290 */ /* 0x000fe4000fffe0ff */
[----:B------:R-:W-:Y:S02]  /*02f0*/  UIADD3 UR5, UPT, UPT, UR5, 0x10, URZ ;  /* 0x0000001005057890 */ /* 0x000fe4000fffe0ff */
[----:B------:R-:W-:-:S04]  /*0300*/  UIMAD UR6, UR6, UR16, URZ ;  /* 0x00000010060672a4 */ /* 0x000fc8000f8e02ff */
[----:B------:R-:W-:Y:S02]  /*0310*/  UIMAD UR6, UR4, UR10, UR6 ;  /* 0x0000000a040672a4 */ /* 0x000fe4000f8e0206 */
[----:B------:R-:W-:Y:S02]  /*0320*/  UIADD3 UR10, UP1, UPT, UR16, 0x1, URZ ;  /* 0x00000001100a7890 */ /* 0x000fe4000ff3e0ff */
[----:B------:R-:W-:Y:S02]  /*0330*/  UIADD3 UR9, UPT, UPT, UR13, UR6, URZ ;  /* 0x000000060d097290 */ /* 0x000fe4000fffe0ff */
[----:B------:R-:W-:Y:S02]  /*0340*/  UIADD3.X UR6, UPT, UPT, URZ, UR4, URZ, UP1, !UPT ;  /* 0x00000004ff067290 */ /* 0x000fe40008ffe4ff */
[----:B------:R-:W-:Y:S02]  /*0350*/  UIMAD UR9, UR9, UR10, URZ ;  /* 0x0000000a090972a4 */ /* 0x000fe4000f8e02ff */
[----:B------:R-:W-:-:S02]  /*0360*/  UIMAD.WIDE.U32 UR10, UR12, UR10, URZ ;  /* 0x0000000a0c0a72a5 */ /* 0x000fc4000f8e00ff */
        /* <DEDUP_REMOVED lines=64> */
[----:B------:R-:W-:Y:S02]  /*0770*/  UIADD3 UR16, UP1, UPT, UR16, 0x10, URZ ;  /* 0x0000001010107890 */ /* 0x000fe4000ff3e0ff */
[----:B------:R-:W-:-:S02]  /*0780*/  UIMAD UR6, UR6, UR12, URZ ;  /* 0x0000000c060672a4 */ /* 0x000fc4000f8e02ff */
[----:B------:R-:W-:Y:S02]  /*0790*/  UIADD3.X UR4, UPT, UPT, URZ, UR4, URZ, UP1, !UPT ;  /* 0x00000004ff047290 */ /* 0x000fe40008ffe4ff */
[----:B------:R-:W-:Y:S02]  /*07a0*/  UISETP.GE.AND UP1, UPT, UR8, -0xc, UPT ;  /* 0xfffffff40800788c */ /* 0x000fe4000bf26270 */
[----:B------:R-:W-:Y:S02]  /*07b0*/  UIMAD.WIDE.U32 UR12, UR10, UR12, URZ ;  /* 0x0000000c0a0c72a5 */ /* 0x000fe4000f8e00ff */
[----:B------:R-:W-:-:S04]  /*07c0*/  UIMAD UR6, UR9, UR10, UR6 ;  /* 0x0000000a090672a4 */ /* 0x000fc8000f8e0206 */
[----:B------:R-:W-:Y:S01]  /*07d0*/  UIADD3 UR6, UPT, UPT, UR13, UR6, URZ ;  /* 0x000000060d067290 */ /* 0x000fe2000fffe0ff */
[----:B------:R-:W-:Y:S11]  /*07e0*/  BRA.U !UP1, `(.L_x_4) ;  /* 0xfffffff909707547 */ /* 0x000ff6000b83ffff */
.L_x_3:
[----:B------:R-:W-:-:S04]  /*07f0*/  UIADD3 UR9, UPT, UPT, -UR8, URZ, URZ ;  /* 0x000000ff08097290 */ /* 0x000fc8000fffe1ff */
[----:B------:R-:W-:-:S09]  /*0800*/  UISETP.GT.AND UP1, UPT, UR9, 0x4, UPT ;  /* 0x000000040900788c */ /* 0x000fd2000bf24270 */
[----:B------:R-:W-:Y:S05]  /*0810*/  BRA.U !UP1, `(.L_x_5) ;  /* 0x0000000109cc7547 */ /* 0x000fea000b800000 */
        /* <DEDUP_REMOVED lines=45> */
[----:B------:R-:W-:-:S02]  /*0af0*/  UIADD3 UR16, UP0, UPT, UR16, 0x8, URZ ;  /* 0x0000000810107890 */ /* 0x000fc4000ff1e0ff */
[----:B------:R-:W-:Y:S02]  /*0b00*/  UIMAD.WIDE.U32 UR12, UR10, UR12, URZ ;  /* 0x0000000c0a0c72a5 */ /* 0x000fe4000f8e00ff */
[----:B------:R-:W-:Y:S02]  /*0b10*/  UIMAD UR6, UR9, UR10, UR6 ;  /* 0x0000000a090672a4 */ /* 0x000fe4000f8e0206 */
[----:B------:R-:W-:Y:S02]  /*0b20*/  UIADD3.X UR4, UPT, UPT, URZ, UR4, URZ, UP0, !UPT ;  /* 0x00000004ff047290 */ /* 0x000fe400087fe4ff */
[----:B------:R-:W-:Y:S02]  /*0b30*/  UIADD3 UR6, UPT, UPT, UR13, UR6, URZ ;  /* 0x000000060d067290 */ /* 0x000fe4000fffe0ff */
[----:B------:R-:W-:-:S11]  /*0b40*/  UPLOP3.LUT UP0, UPT, UPT, UPT, UPT, 0x40, 0x4 ;  /* 0x000000000004789c */ /* 0x000fd60003f0e870 */
.L_x_5:
[----:B------:R-:W-:-:S09]  /*0b50*/  UISETP.NE.OR UP0, UPT, UR8, URZ, UP0 ;  /* 0x000000ff0800728c */ /* 0x000fd20008705670 */
[----:B------:R-:W-:Y:S05]  /*0b60*/  BRA.U !UP0, `(.L_x_6) ;  /* 0x0000000108707547 */ /* 0x000fea000b800000 */
.L_x_2:
        /* <DEDUP_REMOVED lines=21> */
[----:B------:R-:W-:Y:S02]  /*0cc0*/  UIMAD UR6, UR6, UR16, URZ ;  /* 0x00000010060672a4 */ /* 0x000fe4000f8e02ff */
[----:B------:R-:W-:Y:S02]  /*0cd0*/  UIADD3 UR16, UP0, UPT, UR16, 0x4, URZ ;  /* 0x0000000410107890 */ /* 0x000fe4000ff1e0ff */
[----:B------:R-:W-:-:S02]  /*0ce0*/  UIMAD UR6, UR4, UR10, UR6 ;  /* 0x0000000a040672a4 */ /* 0x000fc4000f8e0206 */
[----:B------:R-:W-:Y:S02]  /*0cf0*/  UIADD3.X UR4, UPT, UPT, URZ, UR4, URZ, UP0, !UPT ;  /* 0x00000004ff047290 */ /* 0x000fe400087fe4ff */
[----:B------:R-:W-:Y:S02]  /*0d00*/  UISETP.NE.AND UP0, UPT, UR8, URZ, UPT ;  /* 0x000000ff0800728c */ /* 0x000fe4000bf05270 */
[----:B------:R-:W-:-:S07]  /*0d10*/  UIADD3 UR6, UPT, UPT, UR13, UR6, URZ ;  /* 0x000000060d067290 */ /* 0x000fce000fffe0ff */
[----:B------:R-:W-:Y:S05]  /*0d20*/  BRA.U UP0, `(.L_x_2) ;  /* 0xfffffffd00907547 */ /* 0x000fea000b83ffff */
.L_x_6:
[----:B------:R-:W-:-:S12]  /*0d30*/  UIADD3 UR5, UPT, UPT, UR5, 0x1, URZ ;  /* 0x0000000105057890 */ /* 0x000fd8000fffe0ff */
.L_x_1:
[----:B------:R-:W-:-:S09]  /*0d40*/  UISETP.NE.AND UP0, UPT, UR7, URZ, UPT ;  /* 0x000000ff0700728c */ /* 0x000fd2000bf05270 */
[----:B------:R-:W-:Y:S05]  /*0d50*/  BRA.U !UP0, `(.L_x_0) ;  /* 0x0000000108307547 */ /* 0x000fea000b800000 */
[----:B------:R-:W-:Y:S01]  /*0d60*/  UIADD3 UR7, UPT, UPT, -UR7, URZ, URZ ;  /* 0x000000ff07077290 */ /* 0x000fe2000fffe1ff */
[----:B------:R-:W-:-:S11]  /*0d70*/  UMOV UR4, URZ ;  /* 0x000000ff00047c82 */ /* 0x000fd60008000000 */
.L_x_7:
[----:B------:R-:W-:Y:S02]  /*0d80*/  UIMAD UR6, UR6, UR5, URZ ;  /* 0x00000005060672a4 */ /* 0x000fe4000f8e02ff */
[----:B------:R-:W-:Y:S02]  /*0d90*/  UIMAD.WIDE.U32 UR8, UR12, UR5, URZ ;  /* 0x000000050c0872a5 */ /* 0x000fe4000f8e00ff */
[----:B------:R-:W-:Y:S02]  /*0da0*/  UIADD3 UR5, UP0, UPT, UR5, 0x1, URZ ;  /* 0x0000000105057890 */ /* 0x000fe4000ff1e0ff */
[----:B------:R-:W-:Y:S02]  /*0db0*/  UIADD3 UR7, UPT, UPT, UR7, 0x1, URZ ;  /* 0x0000000107077890 */ /* 0x000fe4000fffe0ff */
[----:B------:R-:W-:Y:S02]  /*0dc0*/  UIMAD UR6, UR12, UR4, UR6 ;  /* 0x000000040c0672a4 */ /* 0x000fe4000f8e0206 */
[----:B------:R-:W-:-:S02]  /*0dd0*/  UIADD3.X UR4, UPT, UPT, URZ, UR4, URZ, UP0, !UPT ;  /* 0x00000004ff047290 */ /* 0x000fc400087fe4ff */
[----:B------:R-:W-:Y:S02]  /*0de0*/  UISETP.NE.AND UP0, UPT, UR7, URZ, UPT ;  /* 0x000000ff0700728c */ /* 0x000fe4000bf05270 */
[----:B------:R-:W-:Y:S01]  /*0df0*/  UIADD3 UR6, UPT, UPT, UR9, UR6, URZ ;  /* 0x0000000609067290 */ /* 0x000fe2000fffe0ff */
[----:B------:R-:W-:-:S06]  /*0e00*/  UMOV UR12, UR8 ;  /* 0x00000008000c7c82 */ /* 0x000fcc0008000000 */
[----:B------:R-:W-:Y:S05]  /*0e10*/  BRA.U UP0, `(.L_x_7) ;  /* 0xfffffffd00d87547 */ /* 0x000fea000b83ffff */
.L_x_0:
[----:B------:R-:W0:Y:S01]  /*0e20*/  LDC.64 R2, c[0x0][0x380] ;  /* 0x0000e000ff027b82 */ /* 0x000e220000000a00 */
[----:B------:R-:W-:Y:S02]  /*0e30*/  MOV R4, UR12 ;  /* 0x0000000c00047c02 */ /* 0x000fe40008000f00 */
[----:B------:R-:W-:-:S05]  /*0e40*/  MOV R5, UR6 ;  /* 0x0000000600057c02 */ /* 0x000fca0008000f00 */
[----:B0-----:R-:W-:Y:S01]  /*0e50*/  STG.E.64 desc[UR14][R2.64], R4 ;  /* 0x0000000402007986 */ /* 0x001fe2000c101b0e */
[----:B------:R-:W-:Y:S05]  /*0e60*/  EXIT ;  /* 0x000000000000794d */ /* 0x000fea0003800000 */
.L_x_8:
[----:B------:R-:W-:-:S00]  /*0e70*/  BRA `(.L_x_8) ;  /* 0xfffffffc00fc7947 */ /* 0x000fc0000383ffff */
[----:B------:R-:W-:-:S00]  /*0e80*/  NOP ;  /* 0x0000000000007918 */ /* 0x000fc00000000000 */
[----:B------:R-:W-:-:S00]  /*0e90*/  NOP ;  /* 0x0000000000007918 */ /* 0x000fc00000000000 */
[----:B------:R-:W-:-:S00]  /*0ea0*/  NOP ;  /* 0x0000000000007918 */ /* 0x000fc00000000000 */
[----:B------:R-:W-:-:S00]  /*0eb0*/  NOP ;  /* 0x0000000000007918 */ /* 0x000fc00000000000 */
[----:B------:R-:W-:-:S00]  /*0ec0*/  NOP ;  /* 0x0000000000007918 */ /* 0x000fc00000000000 */
[----:B------:R-:W-:-:S00]  /*0ed0*/  NOP ;  /* 0x0000000000007918 */ /* 0x000fc00000000000 */
[----:B------:R-:W-:-:S00]  /*0ee0*/  NOP ;  /* 0x0000000000007918 */ /* 0x000fc00000000000 */
[----:B------:R-:W-:-:S00]  /*0ef0*/  NOP ;  /* 0x0000000000007918 */ /* 0x000fc00000000000 */
.L_x_9:


//--------------------- .nv.shared.reserved.0     --------------------------
	.section	.nv.shared.reserved.0,"aw",@nobits
	.weak		__nv_reservedSMEM_offset_0_alias
	.size		__nv_reservedSMEM_offset_0_alias, 0, 64
	.other		__nv_reservedSMEM_offset_0_alias,@"STO_CUDA_RESERVED_SHARED STV_DEFAULT"
__nv_reservedSMEM_offset_0_alias:
	.zero		0
	.zero		64


//--------------------- .nv.constant0._Z17factrorial_kernelPyi --------------------------
	.section	.nv.constant0._Z17factrorial_kernelPyi,"a",@progbits
	.sectionflags	@""
	.align	4
.nv.constant0._Z17factrorial_kernelPyi:
	.zero		908


//--------------------- SYMBOLS --------------------------

	.type		.nv.reservedSmem.offset0,@object
	.size		.nv.reservedSmem.offset0,0x4
